	.headerflags	@"EF_CUDA_TEXMODE_UNIFIED EF_CUDA_64BIT_ADDRESS EF_CUDA_ACCELERATORS EF_CUDA_SM90 EF_CUDA_VIRTUAL_SM(EF_CUDA_SM90)"
	.elftype	@"ET_EXEC"


//--------------------- .nv.info                  --------------------------
	.section	.nv.info,"",@"SHT_CUDA_INFO"
	.align	4


	//----- nvinfo : EIATTR_REGCOUNT
	.align		4
        /*0000*/ 	.byte	0x04, 0x2f
        /*0002*/ 	.short	(.L_1 - .L_0)
	.align		4
.L_0:
        /*0004*/ 	.word	index@(triton_poi_fused_mean_106)
        /*0008*/ 	.word	0x00000014


	//----- nvinfo : EIATTR_MIN_STACK_SIZE
	.align		4
.L_1:
        /*000c*/ 	.byte	0x04, 0x12
        /*000e*/ 	.short	(.L_3 - .L_2)
	.align		4
.L_2:
        /*0010*/ 	.word	index@(triton_poi_fused_mean_106)
        /*0014*/ 	.word	0x00000000


	//----- nvinfo : EIATTR_FRAME_SIZE
	.align		4
.L_3:
        /*0018*/ 	.byte	0x04, 0x11
        /*001a*/ 	.short	(.L_5 - .L_4)
	.align		4
.L_4:
        /*001c*/ 	.word	index@(triton_poi_fused_mean_106)
        /*0020*/ 	.word	0x00000000


	//----- nvinfo : EIATTR_MIN_STACK_SIZE
	.align		4
.L_5:
        /*0024*/ 	.byte	0x04, 0x12
        /*0026*/ 	.short	(.L_7 - .L_6)
	.align		4
.L_6:
        /*0028*/ 	.word	index@(triton_poi_fused_mean_106)
        /*002c*/ 	.word	0x00000000
.L_7:


//--------------------- .nv.info.triton_poi_fused_mean_106 --------------------------
	.section	.nv.info.triton_poi_fused_mean_106,"",@"SHT_CUDA_INFO"
	.sectionflags	@""
	.align	4


	//----- nvinfo : EIATTR_CUDA_API_VERSION
	.align		4
        /*0000*/ 	.byte	0x04, 0x37
        /*0002*/ 	.short	(.L_9 - .L_8)
.L_8:
        /*0004*/ 	.word	0x0000007c


	//----- nvinfo : EIATTR_KPARAM_INFO
	.align		4
.L_9:
        /*0008*/ 	.byte	0x04, 0x17
        /*000a*/ 	.short	(.L_11 - .L_10)
.L_10:
        /*000c*/ 	.word	0x00000000
        /*0010*/ 	.short	0x0002
        /*0012*/ 	.short	0x0010
        /*0014*/ 	.byte	0x00, 0xf0, 0x11, 0x00


	//----- nvinfo : EIATTR_KPARAM_INFO
	.align		4
.L_11:
        /*0018*/ 	.byte	0x04, 0x17
        /*001a*/ 	.short	(.L_13 - .L_12)
.L_12:
        /*001c*/ 	.word	0x00000000
        /*0020*/ 	.short	0x0001
        /*0022*/ 	.short	0x0008
        /*0024*/ 	.byte	0x00, 0xf4, 0x21, 0x00


	//----- nvinfo : EIATTR_KPARAM_INFO
	.align		4
.L_13:
        /*0028*/ 	.byte	0x04, 0x17
        /*002a*/ 	.short	(.L_15 - .L_14)
.L_14:
        /*002c*/ 	.word	0x00000000
        /*0030*/ 	.short	0x0000
        /*0032*/ 	.short	0x0000
        /*0034*/ 	.byte	0x00, 0xf4, 0x21, 0x00


	//----- nvinfo : EIATTR_SPARSE_MMA_MASK
	.align		4
.L_15:
        /*0038*/ 	.byte	0x03, 0x50
        /*003a*/ 	.short	0x0000


	//----- nvinfo : EIATTR_MAXREG_COUNT
	.align		4
        /*003c*/ 	.byte	0x03, 0x1b
        /*003e*/ 	.short	0x00ff


	//----- nvinfo : EIATTR_EXIT_INSTR_OFFSETS
	.align		4
        /*0040*/ 	.byte	0x04, 0x1c
        /*0042*/ 	.short	(.L_17 - .L_16)


	//   ....[0]....
.L_16:
        /*0044*/ 	.word	0x00000200


	//   ....[1]....
        /*0048*/ 	.word	0x00000230


	//----- nvinfo : EIATTR_REQNTID
	.align		4
.L_17:
        /*004c*/ 	.byte	0x04, 0x10
        /*004e*/ 	.short	(.L_19 - .L_18)
.L_18:
        /*0050*/ 	.word	0x00000080
        /*0054*/ 	.word	0x00000001
        /*0058*/ 	.word	0x00000001


	//----- nvinfo : EIATTR_CBANK_PARAM_SIZE
	.align		4
.L_19:
        /*005c*/ 	.byte	0x03, 0x19
        /*005e*/ 	.short	0x0014


	//----- nvinfo : EIATTR_PARAM_CBANK
	.align		4
        /*0060*/ 	.byte	0x04, 0x0a
        /*0062*/ 	.short	(.L_21 - .L_20)
	.align		4
.L_20:
        /*0064*/ 	.word	index@(.nv.constant0.triton_poi_fused_mean_106)
        /*0068*/ 	.short	0x0210
        /*006a*/ 	.short	0x0014


	//----- nvinfo : EIATTR_SW_WAR
	.align		4
.L_21:
        /*006c*/ 	.byte	0x04, 0x36
        /*006e*/ 	.short	(.L_23 - .L_22)
.L_22:
        /*0070*/ 	.word	0x00000008
.L_23:


//--------------------- .nv.callgraph             --------------------------
	.section	.nv.callgraph,"",@"SHT_CUDA_CALLGRAPH"
	.align	4
	.sectionentsize	8
	.align		4
        /*0000*/ 	.word	0x00000000
	.align		4
        /*0004*/ 	.word	0xffffffff
	.align		4
        /*0008*/ 	.word	0x00000000
	.align		4
        /*000c*/ 	.word	0xfffffffe
	.align		4
        /*0010*/ 	.word	0x00000000
	.align		4
        /*0014*/ 	.word	0xfffffffd
	.align		4
        /*0018*/ 	.word	0x00000000
	.align		4
        /*001c*/ 	.word	0xfffffffc


//--------------------- .text.triton_poi_fused_mean_106 --------------------------
	.section	.text.triton_poi_fused_mean_106,"ax",@progbits
	.align	128
        .global         triton_poi_fused_mean_106
        .type           triton_poi_fused_mean_106,@function
        .size           triton_poi_fused_mean_106,(.L_x_1 - triton_poi_fused_mean_106)
        .other          triton_poi_fused_mean_106,@"STO_CUDA_ENTRY STV_DEFAULT"
triton_poi_fused_mean_106:
.text.triton_poi_fused_mean_106:
[----:B------:R-:W0:Y:S02]  /*0000*/  LDC R1, c[0x0][0x28] ;  /* 0x00000a00ff017b82 */ /* 0x000e240000000800 */
[----:B------:R-:W1:Y:S01]  /*0010*/  S2R R0, SR_TID.X ;  /* 0x0000000000007919 */ /* 0x000e620000002100 */
[----:B------:R-:W2:Y:S01]  /*0020*/  LDC.64 R2, c[0x0][0x210] ;  /* 0x00008400ff027b82 */ /* 0x000ea20000000a00 */
[----:B------:R-:W-:Y:S01]  /*0030*/  CS2R R14, SRZ ;  /* 0x00000000000e7805 */ /* 0x000fe2000001ff00 */
[----:B------:R-:W-:Y:S01]  /*0040*/  ULDC.64 UR4, c[0x0][0x208] ;  /* 0x0000820000047ab9 */ /* 0x000fe20000000a00 */
[----:B------:R-:W3:Y:S01]  /*0050*/  S2R R13, SR_CTAID.X ;  /* 0x00000000000d7919 */ /* 0x000ee20000002500 */
[----:B-1----:R-:W-:-:S04]  /*0060*/  LOP3.LUT R0, R0, 0x7f, RZ, 0xc0, !PT ;  /* 0x0000007f00007812 */ /* 0x002fc800078ec0ff */
[----:B---3--:R-:W-:-:S04]  /*0070*/  LEA R13, R13, R0, 0x7 ;  /* 0x000000000d0d7211 */ /* 0x008fc800078e38ff */
[C---:B------:R-:W-:Y:S01]  /*0080*/  ISETP.GE.AND P0, PT, R13.reuse, 0x1050, PT ;  /* 0x000010500d00780c */ /* 0x040fe20003f06270 */
[----:B------:R-:W-:-:S05]  /*0090*/  IMAD.HI R0, R13, 0x7d8c42b3, RZ ;  /* 0x7d8c42b30d007827 */ /* 0x000fca00078e02ff */
[----:B------:R-:W-:-:S04]  /*00a0*/  SHF.R.U32.HI R5, RZ, 0x1f, R0 ;  /* 0x0000001fff057819 */ /* 0x000fc80000011600 */
[----:B------:R-:W-:-:S05]  /*00b0*/  LEA.HI.SX32 R0, R0, R5, 0x17 ;  /* 0x0000000500007211 */ /* 0x000fca00078fbaff */
[----:B------:R-:W-:-:S04]  /*00c0*/  IMAD R5, R0, -0x414, R13 ;  /* 0xfffffbec00057824 */ /* 0x000fc800078e020d */
[----:B------:R-:W-:Y:S01]  /*00d0*/  IMAD R9, R0, 0x1050, R5 ;  /* 0x0000105000097824 */ /* 0x000fe200078e0205 */
[----:B------:R-:W-:-:S03]  /*00e0*/  HFMA2.MMA R0, -RZ, RZ, 0, 0 ;  /* 0x00000000ff007435 */ /* 0x000fc600000001ff */
[----:B--2---:R-:W-:Y:S01]  /*00f0*/  IMAD.WIDE R4, R9, 0x4, R2 ;  /* 0x0000000409047825 */ /* 0x004fe200078e0202 */
[----:B------:R-:W-:Y:S02]  /*0100*/  IADD3 R7, R9, 0x414, RZ ;  /* 0x0000041409077810 */ /* 0x000fe40007ffe0ff */
[----:B------:R-:W-:-:S03]  /*0110*/  IADD3 R11, R9, 0x828, RZ ;  /* 0x00000828090b7810 */ /* 0x000fc60007ffe0ff */
[--C-:B------:R-:W-:Y:S01]  /*0120*/  IMAD.WIDE R6, R7, 0x4, R2.reuse ;  /* 0x0000000407067825 */ /* 0x100fe200078e0202 */
[----:B------:R-:W-:Y:S01]  /*0130*/  IADD3 R17, R9, 0xc3c, RZ ;  /* 0x00000c3c09117810 */ /* 0x000fe20007ffe0ff */
[----:B------:R1:W2:Y:S01]  /*0140*/  @!P0 LDG.E R0, desc[UR4][R4.64] ;  /* 0x0000000404008981 */ /* 0x0002a2000c1e1900 */
[----:B------:R-:W-:Y:S01]  /*0150*/  MOV R12, RZ ;  /* 0x000000ff000c7202 */ /* 0x000fe20000000f00 */
[--C-:B------:R-:W-:Y:S02]  /*0160*/  IMAD.WIDE R8, R11, 0x4, R2.reuse ;  /* 0x000000040b087825 */ /* 0x100fe400078e0202 */
[----:B------:R-:W2:Y:S01]  /*0170*/  @!P0 LDG.E R15, desc[UR4][R6.64] ;  /* 0x00000004060f8981 */ /* 0x000ea2000c1e1900 */
[----:B------:R-:W1:Y:S01]  /*0180*/  LDC.64 R10, c[0x0][0x218] ;  /* 0x00008600ff0a7b82 */ /* 0x000e620000000a00 */
[----:B------:R-:W-:Y:S02]  /*0190*/  IMAD.WIDE R2, R17, 0x4, R2 ;  /* 0x0000000411027825 */ /* 0x000fe400078e0202 */
[----:B------:R-:W3:Y:S04]  /*01a0*/  @!P0 LDG.E R12, desc[UR4][R8.64] ;  /* 0x00000004080c8981 */ /* 0x000ee8000c1e1900 */
[----:B------:R-:W4:Y:S01]  /*01b0*/  @!P0 LDG.E R14, desc[UR4][R2.64] ;  /* 0x00000004020e8981 */ /* 0x000f22000c1e1900 */
[----:B-1----:R-:W-:-:S04]  /*01c0*/  IMAD.WIDE R4, R13, 0x4, R10 ;  /* 0x000000040d047825 */ /* 0x002fc800078e020a */
[----:B--2---:R-:W-:-:S04]  /*01d0*/  FADD R15, R15, R0 ;  /* 0x000000000f0f7221 */ /* 0x004fc80000000000 */
[----:B---3--:R-:W-:-:S04]  /*01e0*/  FADD R15, R15, R12 ;  /* 0x0000000c0f0f7221 */ /* 0x008fc80000000000 */
[----:B----4-:R-:W-:Y:S01]  /*01f0*/  FADD R14, R15, R14 ;  /* 0x0000000e0f0e7221 */ /* 0x010fe20000000000 */
[----:B------:R-:W-:Y:S06]  /*0200*/  @P0 EXIT ;  /* 0x000000000000094d */ /* 0x000fec0003800000 */
[----:B------:R-:W-:-:S05]  /*0210*/  FMUL R3, R14, 0.25 ;  /* 0x3e8000000e037820 */ /* 0x000fca0000400000 */
[----:B------:R-:W-:Y:S01]  /*0220*/  STG.E desc[UR4][R4.64], R3 ;  /* 0x0000000304007986 */ /* 0x000fe2000c101904 */
[----:B------:R-:W-:Y:S05]  /*0230*/  EXIT ;  /* 0x000000000000794d */ /* 0x000fea0003800000 */
.L_x_0:
[----:B------:R-:W-:-:S00]  /*0240*/  BRA `(.L_x_0) ;  /* 0xfffffffc00fc7947 */ /* 0x000fc0000383ffff */
[----:B------:R-:W-:-:S00]  /*0250*/  NOP ;  /* 0x0000000000007918 */ /* 0x000fc00000000000 */
        /* <DEDUP_REMOVED lines=10> */
.L_x_1:


//--------------------- .nv.constant0.triton_poi_fused_mean_106 --------------------------
	.section	.nv.constant0.triton_poi_fused_mean_106,"a",@progbits
	.sectionflags	@""
	.align	4
.nv.constant0.triton_poi_fused_mean_106:
	.zero		548
